	.headerflags	@"EF_CUDA_TEXMODE_UNIFIED EF_CUDA_64BIT_ADDRESS EF_CUDA_ACCELERATORS EF_CUDA_SM90 EF_CUDA_VIRTUAL_SM(EF_CUDA_SM90)"
	.elftype	@"ET_EXEC"


//--------------------- .nv.info                  --------------------------
	.section	.nv.info,"",@"SHT_CUDA_INFO"
	.align	4


	//----- nvinfo : EIATTR_REGCOUNT
	.align		4
        /*0000*/ 	.byte	0x04, 0x2f
        /*0002*/ 	.short	(.L_1 - .L_0)
	.align		4
.L_0:
        /*0004*/ 	.word	index@(triton_poi_fused__unsafe_index_add_mul_sub_14)
        /*0008*/ 	.word	0x00000020


	//----- nvinfo : EIATTR_MIN_STACK_SIZE
	.align		4
.L_1:
        /*000c*/ 	.byte	0x04, 0x12
        /*000e*/ 	.short	(.L_3 - .L_2)
	.align		4
.L_2:
        /*0010*/ 	.word	index@(triton_poi_fused__unsafe_index_add_mul_sub_14)
        /*0014*/ 	.word	0x00000000


	//----- nvinfo : EIATTR_FRAME_SIZE
	.align		4
.L_3:
        /*0018*/ 	.byte	0x04, 0x11
        /*001a*/ 	.short	(.L_5 - .L_4)
	.align		4
.L_4:
        /*001c*/ 	.word	index@(triton_poi_fused__unsafe_index_add_mul_sub_14)
        /*0020*/ 	.word	0x00000000


	//----- nvinfo : EIATTR_MIN_STACK_SIZE
	.align		4
.L_5:
        /*0024*/ 	.byte	0x04, 0x12
        /*0026*/ 	.short	(.L_7 - .L_6)
	.align		4
.L_6:
        /*0028*/ 	.word	index@(triton_poi_fused__unsafe_index_add_mul_sub_14)
        /*002c*/ 	.word	0x00000000
.L_7:


//--------------------- .nv.info.triton_poi_fused__unsafe_index_add_mul_sub_14 --------------------------
	.section	.nv.info.triton_poi_fused__unsafe_index_add_mul_sub_14,"",@"SHT_CUDA_INFO"
	.sectionflags	@""
	.align	4


	//----- nvinfo : EIATTR_CUDA_API_VERSION
	.align		4
        /*0000*/ 	.byte	0x04, 0x37
        /*0002*/ 	.short	(.L_9 - .L_8)
.L_8:
        /*0004*/ 	.word	0x0000007c


	//----- nvinfo : EIATTR_KPARAM_INFO
	.align		4
.L_9:
        /*0008*/ 	.byte	0x04, 0x17
        /*000a*/ 	.short	(.L_11 - .L_10)
.L_10:
        /*000c*/ 	.word	0x00000000
        /*0010*/ 	.short	0x000a
        /*0012*/ 	.short	0x0050
        /*0014*/ 	.byte	0x00, 0xf0, 0x11, 0x00


	//----- nvinfo : EIATTR_KPARAM_INFO
	.align		4
.L_11:
        /*0018*/ 	.byte	0x04, 0x17
        /*001a*/ 	.short	(.L_13 - .L_12)
.L_12:
        /*001c*/ 	.word	0x00000000
        /*0020*/ 	.short	0x0009
        /*0022*/ 	.short	0x0048
        /*0024*/ 	.byte	0x00, 0xf4, 0x21, 0x00


	//----- nvinfo : EIATTR_KPARAM_INFO
	.align		4
.L_13:
        /*0028*/ 	.byte	0x04, 0x17
        /*002a*/ 	.short	(.L_15 - .L_14)
.L_14:
        /*002c*/ 	.word	0x00000000
        /*0030*/ 	.short	0x0008
        /*0032*/ 	.short	0x0040
        /*0034*/ 	.byte	0x00, 0xf4, 0x21, 0x00


	//----- nvinfo : EIATTR_KPARAM_INFO
	.align		4
.L_15:
        /*0038*/ 	.byte	0x04, 0x17
        /*003a*/ 	.short	(.L_17 - .L_16)
.L_16:
        /*003c*/ 	.word	0x00000000
        /*0040*/ 	.short	0x0007
        /*0042*/ 	.short	0x0038
        /*0044*/ 	.byte	0x00, 0xf4, 0x21, 0x00


	//----- nvinfo : EIATTR_KPARAM_INFO
	.align		4
.L_17:
        /*0048*/ 	.byte	0x04, 0x17
        /*004a*/ 	.short	(.L_19 - .L_18)
.L_18:
        /*004c*/ 	.word	0x00000000
        /*0050*/ 	.short	0x0006
        /*0052*/ 	.short	0x0030
        /*0054*/ 	.byte	0x00, 0xf4, 0x21, 0x00


	//----- nvinfo : EIATTR_KPARAM_INFO
	.align		4
.L_19:
        /*0058*/ 	.byte	0x04, 0x17
        /*005a*/ 	.short	(.L_21 - .L_20)
.L_20:
        /*005c*/ 	.word	0x00000000
        /*0060*/ 	.short	0x0005
        /*0062*/ 	.short	0x0028
        /*0064*/ 	.byte	0x00, 0xf4, 0x21, 0x00


	//----- nvinfo : EIATTR_KPARAM_INFO
	.align		4
.L_21:
        /*0068*/ 	.byte	0x04, 0x17
        /*006a*/ 	.short	(.L_23 - .L_22)
.L_22:
        /*006c*/ 	.word	0x00000000
        /*0070*/ 	.short	0x0004
        /*0072*/ 	.short	0x0020
        /*0074*/ 	.byte	0x00, 0xf4, 0x21, 0x00


	//----- nvinfo : EIATTR_KPARAM_INFO
	.align		4
.L_23:
        /*0078*/ 	.byte	0x04, 0x17
        /*007a*/ 	.short	(.L_25 - .L_24)
.L_24:
        /*007c*/ 	.word	0x00000000
        /*0080*/ 	.short	0x0003
        /*0082*/ 	.short	0x0018
        /*0084*/ 	.byte	0x00, 0xf4, 0x21, 0x00


	//----- nvinfo : EIATTR_KPARAM_INFO
	.align		4
.L_25:
        /*0088*/ 	.byte	0x04, 0x17
        /*008a*/ 	.short	(.L_27 - .L_26)
.L_26:
        /*008c*/ 	.word	0x00000000
        /*0090*/ 	.short	0x0002
        /*0092*/ 	.short	0x0010
        /*0094*/ 	.byte	0x00, 0xf4, 0x21, 0x00


	//----- nvinfo : EIATTR_KPARAM_INFO
	.align		4
.L_27:
        /*0098*/ 	.byte	0x04, 0x17
        /*009a*/ 	.short	(.L_29 - .L_28)
.L_28:
        /*009c*/ 	.word	0x00000000
        /*00a0*/ 	.short	0x0001
        /*00a2*/ 	.short	0x0008
        /*00a4*/ 	.byte	0x00, 0xf4, 0x21, 0x00


	//----- nvinfo : EIATTR_KPARAM_INFO
	.align		4
.L_29:
        /*00a8*/ 	.byte	0x04, 0x17
        /*00aa*/ 	.short	(.L_31 - .L_30)
.L_30:
        /*00ac*/ 	.word	0x00000000
        /*00b0*/ 	.short	0x0000
        /*00b2*/ 	.short	0x0000
        /*00b4*/ 	.byte	0x00, 0xf4, 0x21, 0x00


	//----- nvinfo : EIATTR_SPARSE_MMA_MASK
	.align		4
.L_31:
        /*00b8*/ 	.byte	0x03, 0x50
        /*00ba*/ 	.short	0x0000


	//----- nvinfo : EIATTR_MAXREG_COUNT
	.align		4
        /*00bc*/ 	.byte	0x03, 0x1b
        /*00be*/ 	.short	0x00ff


	//----- nvinfo : EIATTR_EXIT_INSTR_OFFSETS
	.align		4
        /*00c0*/ 	.byte	0x04, 0x1c
        /*00c2*/ 	.short	(.L_33 - .L_32)


	//   ....[0]....
.L_32:
        /*00c4*/ 	.word	0x00000d70


	//   ....[1]....
        /*00c8*/ 	.word	0x00000d90


	//----- nvinfo : EIATTR_REQNTID
	.align		4
.L_33:
        /*00cc*/ 	.byte	0x04, 0x10
        /*00ce*/ 	.short	(.L_35 - .L_34)
.L_34:
        /*00d0*/ 	.word	0x00000080
        /*00d4*/ 	.word	0x00000001
        /*00d8*/ 	.word	0x00000001


	//----- nvinfo : EIATTR_CBANK_PARAM_SIZE
	.align		4
.L_35:
        /*00dc*/ 	.byte	0x03, 0x19
        /*00de*/ 	.short	0x0054


	//----- nvinfo : EIATTR_PARAM_CBANK
	.align		4
        /*00e0*/ 	.byte	0x04, 0x0a
        /*00e2*/ 	.short	(.L_37 - .L_36)
	.align		4
.L_36:
        /*00e4*/ 	.word	index@(.nv.constant0.triton_poi_fused__unsafe_index_add_mul_sub_14)
        /*00e8*/ 	.short	0x0210
        /*00ea*/ 	.short	0x0054


	//----- nvinfo : EIATTR_SW_WAR
	.align		4
.L_37:
        /*00ec*/ 	.byte	0x04, 0x36
        /*00ee*/ 	.short	(.L_39 - .L_38)
.L_38:
        /*00f0*/ 	.word	0x00000008
.L_39:


//--------------------- .nv.callgraph             --------------------------
	.section	.nv.callgraph,"",@"SHT_CUDA_CALLGRAPH"
	.align	4
	.sectionentsize	8
	.align		4
        /*0000*/ 	.word	0x00000000
	.align		4
        /*0004*/ 	.word	0xffffffff
	.align		4
        /*0008*/ 	.word	0x00000000
	.align		4
        /*000c*/ 	.word	0xfffffffe
	.align		4
        /*0010*/ 	.word	0x00000000
	.align		4
        /*0014*/ 	.word	0xfffffffd
	.align		4
        /*0018*/ 	.word	0x00000000
	.align		4
        /*001c*/ 	.word	0xfffffffc


//--------------------- .text.triton_poi_fused__unsafe_index_add_mul_sub_14 --------------------------
	.section	.text.triton_poi_fused__unsafe_index_add_mul_sub_14,"ax",@progbits
	.align	128
        .global         triton_poi_fused__unsafe_index_add_mul_sub_14
        .type           triton_poi_fused__unsafe_index_add_mul_sub_14,@function
        .size           triton_poi_fused__unsafe_index_add_mul_sub_14,(.L_x_1 - triton_poi_fused__unsafe_index_add_mul_sub_14)
        .other          triton_poi_fused__unsafe_index_add_mul_sub_14,@"STO_CUDA_ENTRY STV_DEFAULT"
triton_poi_fused__unsafe_index_add_mul_sub_14:
.text.triton_poi_fused__unsafe_index_add_mul_sub_14:
[----:B------:R-:W0:Y:S01]  /*0000*/  LDC R1, c[0x0][0x28] ;  /* 0x00000a00ff017b82 */ /* 0x000e220000000800 */
[----:B------:R-:W1:Y:S07]  /*0010*/  S2R R0, SR_TID.X ;  /* 0x0000000000007919 */ /* 0x000e6e0000002100 */
[----:B------:R-:W2:Y:S01]  /*0020*/  LDC.64 R22, c[0x0][0x218] ;  /* 0x00008600ff167b82 */ /* 0x000ea20000000a00 */
[----:B------:R-:W-:Y:S02]  /*0030*/  CS2R R12, SRZ ;  /* 0x00000000000c7805 */ /* 0x000fe4000001ff00 */
[----:B------:R-:W-:Y:S01]  /*0040*/  CS2R R14, SRZ ;  /* 0x00000000000e7805 */ /* 0x000fe2000001ff00 */
[----:B------:R-:W3:Y:S01]  /*0050*/  S2R R4, SR_CTAID.X ;  /* 0x0000000000047919 */ /* 0x000ee20000002500 */
[----:B------:R-:W-:-:S03]  /*0060*/  ULDC.64 UR4, c[0x0][0x208] ;  /* 0x0000820000047ab9 */ /* 0x000fc60000000a00 */
[----:B------:R-:W4:Y:S08]  /*0070*/  LDC.64 R20, c[0x0][0x228] ;  /* 0x00008a00ff147b82 */ /* 0x000f300000000a00 */
[----:B------:R-:W5:Y:S01]  /*0080*/  LDC.64 R18, c[0x0][0x210] ;  /* 0x00008400ff127b82 */ /* 0x000f620000000a00 */
[----:B------:R-:W-:Y:S02]  /*0090*/  CS2R R8, SRZ ;  /* 0x0000000000087805 */ /* 0x000fe4000001ff00 */
[----:B------:R-:W-:Y:S01]  /*00a0*/  CS2R R10, SRZ ;  /* 0x00000000000a7805 */ /* 0x000fe2000001ff00 */
[----:B------:R-:W-:-:S04]  /*00b0*/  ULDC.64 UR6, c[0x0][0x220] ;  /* 0x0000880000067ab9 */ /* 0x000fc80000000a00 */
[----:B------:R-:W5:Y:S01]  /*00c0*/  LDC.64 R16, c[0x0][0x238] ;  /* 0x00008e00ff107b82 */ /* 0x000f620000000a00 */
[----:B-1----:R-:W-:-:S05]  /*00d0*/  IMAD.SHL.U32 R0, R0, 0x2, RZ ;  /* 0x0000000200007824 */ /* 0x002fca00078e00ff */
[----:B------:R-:W-:-:S05]  /*00e0*/  LOP3.LUT R3, R0, 0xfe, RZ, 0xc0, !PT ;  /* 0x000000fe00037812 */ /* 0x000fca00078ec0ff */
[----:B---3--:R-:W-:-:S05]  /*00f0*/  IMAD R3, R4, 0x100, R3 ;  /* 0x0000010004037824 */ /* 0x008fca00078e0203 */
[----:B------:R-:W-:Y:S02]  /*0100*/  SHF.R.S32.HI R6, RZ, 0x1f, R3 ;  /* 0x0000001fff067819 */ /* 0x000fe40000011403 */
[----:B------:R-:W-:Y:S02]  /*0110*/  ISETP.GE.AND P0, PT, R3, 0x100, PT ;  /* 0x000001000300780c */ /* 0x000fe40003f06270 */
[----:B------:R-:W-:-:S04]  /*0120*/  LEA.HI R0, R6, R3, RZ, 0x2 ;  /* 0x0000000306007211 */ /* 0x000fc800078f10ff */
[----:B------:R-:W-:-:S05]  /*0130*/  LOP3.LUT R28, R0, 0xfffffffc, RZ, 0xc0, !PT ;  /* 0xfffffffc001c7812 */ /* 0x000fca00078ec0ff */
[----:B------:R-:W-:Y:S01]  /*0140*/  IMAD.IADD R28, R3, 0x1, -R28 ;  /* 0x00000001031c7824 */ /* 0x000fe200078e0a1c */
[----:B------:R-:W-:-:S03]  /*0150*/  SHF.R.S32.HI R0, RZ, 0x2, R0 ;  /* 0x00000002ff007819 */ /* 0x000fc60000011400 */
[----:B--2---:R-:W-:Y:S01]  /*0160*/  IMAD.WIDE R22, R28, 0x8, R22 ;  /* 0x000000081c167825 */ /* 0x004fe200078e0216 */
[----:B------:R-:W-:-:S04]  /*0170*/  LEA.HI R2, R0, R0, RZ, 0x2 ;  /* 0x0000000000027211 */ /* 0x000fc800078f10ff */
[----:B------:R1:W2:Y:S01]  /*0180*/  @!P0 LDG.E.EL.128 R12, desc[UR4][R22.64] ;  /* 0x00000004160c8981 */ /* 0x0002a2000c2e1d00 */
[----:B----4-:R-:W-:Y:S01]  /*0190*/  IMAD.WIDE R26, R28, 0x8, R20 ;  /* 0x000000081c1a7825 */ /* 0x010fe200078e0214 */
[----:B------:R-:W-:-:S04]  /*01a0*/  LOP3.LUT R5, R2, 0xfffffffc, RZ, 0xc0, !PT ;  /* 0xfffffffc02057812 */ /* 0x000fc800078ec0ff */
[----:B------:R-:W3:Y:S01]  /*01b0*/  @!P0 LDG.E.EL.128 R8, desc[UR4][R26.64] ;  /* 0x000000041a088981 */ /* 0x000ee2000c2e1d00 */
[----:B------:R-:W-:Y:S01]  /*01c0*/  IMAD.IADD R5, R0, 0x1, -R5 ;  /* 0x0000000100057824 */ /* 0x000fe200078e0a05 */
[----:B------:R-:W-:Y:S01]  /*01d0*/  CS2R R20, SRZ ;  /* 0x0000000000147805 */ /* 0x000fe2000001ff00 */
[----:B-1----:R-:W1:Y:S02]  /*01e0*/  LDC.64 R22, c[0x0][0x230] ;  /* 0x00008c00ff167b82 */ /* 0x002e640000000a00 */
[----:B-----5:R-:W-:-:S05]  /*01f0*/  IMAD.WIDE R24, R5, 0x8, R18 ;  /* 0x0000000805187825 */ /* 0x020fca00078e0212 */
[----:B------:R-:W4:Y:S01]  /*0200*/  @!P0 LDG.E.EL.64 R20, desc[UR4][R24.64] ;  /* 0x0000000418148981 */ /* 0x000f22000c2e1b00 */
[----:B------:R-:W-:Y:S01]  /*0210*/  CS2R R18, SRZ ;  /* 0x0000000000127805 */ /* 0x000fe2000001ff00 */
[----:B0-----:R-:W-:-:S05]  /*0220*/  IMAD.WIDE R16, R5, 0x8, R16 ;  /* 0x0000000805107825 */ /* 0x001fca00078e0210 */
[----:B------:R0:W5:Y:S01]  /*0230*/  @!P0 LDG.E.EL.64 R18, desc[UR4][R16.64] ;  /* 0x0000000410128981 */ /* 0x000162000c2e1b00 */
[----:B------:R-:W-:Y:S01]  /*0240*/  SHF.R.S32.HI R4, RZ, 0x17, R4 ;  /* 0x00000017ff047819 */ /* 0x000fe20000011404 */
[----:B------:R-:W-:Y:S02]  /*0250*/  IMAD.MOV.U32 R2, RZ, RZ, RZ ;  /* 0x000000ffff027224 */ /* 0x000fe400078e00ff */
[----:B------:R-:W-:Y:S01]  /*0260*/  IMAD.MOV.U32 R0, RZ, RZ, RZ ;  /* 0x000000ffff007224 */ /* 0x000fe200078e00ff */
[----:B0-----:R-:W0:Y:S01]  /*0270*/  LDC.64 R16, c[0x0][0x240] ;  /* 0x00009000ff107b82 */ /* 0x001e220000000a00 */
[----:B-1----:R-:W-:Y:S01]  /*0280*/  IMAD.WIDE R28, R28, 0x4, R22 ;  /* 0x000000041c1c7825 */ /* 0x002fe200078e0216 */
[----:B------:R-:W-:-:S04]  /*0290*/  SGXT R4, R4, 0x1 ;  /* 0x000000010404781a */ /* 0x000fc80000000200 */
[----:B------:R-:W-:Y:S01]  /*02a0*/  LEA.HI R4, R4, R3, RZ, 0x4 ;  /* 0x0000000304047211 */ /* 0x000fe200078f20ff */
[----:B0-----:R-:W-:-:S03]  /*02b0*/  IMAD.WIDE R22, R5, 0x4, R16 ;  /* 0x0000000405167825 */ /* 0x001fc600078e0210 */
[----:B------:R-:W-:Y:S02]  /*02c0*/  SHF.R.S32.HI R4, RZ, 0x4, R4 ;  /* 0x00000004ff047819 */ /* 0x000fe40000011404 */
[----:B------:R-:W5:Y:S04]  /*02d0*/  @!P0 LDG.E.EL R2, desc[UR4][R22.64] ;  /* 0x0000000416028981 */ /* 0x000f68000c2e1900 */
[----:B------:R0:W5:Y:S01]  /*02e0*/  @!P0 LDG.E.EL R0, desc[UR4][R22.64] ;  /* 0x0000000416008981 */ /* 0x000162000c2e1900 */
[----:B--2---:R-:W-:Y:S02]  /*02f0*/  IADD3 R5, P2, R12, 0x5, RZ ;  /* 0x000000050c057810 */ /* 0x004fe40007f5e0ff */
[----:B------:R-:W-:-:S03]  /*0300*/  ISETP.GE.AND P1, PT, R13, RZ, PT ;  /* 0x000000ff0d00720c */ /* 0x000fc60003f26270 */
[----:B------:R-:W-:Y:S01]  /*0310*/  IMAD.X R17, RZ, RZ, R13, P2 ;  /* 0x000000ffff117224 */ /* 0x000fe200010e060d */
[----:B------:R-:W-:Y:S02]  /*0320*/  IADD3 R25, P2, R14, 0x5, RZ ;  /* 0x000000050e197810 */ /* 0x000fe40007f5e0ff */
[----:B---3--:R-:W-:Y:S02]  /*0330*/  IADD3 R7, P3, R8, 0x5, RZ ;  /* 0x0000000508077810 */ /* 0x008fe40007f7e0ff */
[----:B------:R-:W-:Y:S01]  /*0340*/  SEL R5, R5, R12, !P1 ;  /* 0x0000000c05057207 */ /* 0x000fe20004800000 */
[----:B------:R-:W-:Y:S01]  /*0350*/  IMAD.X R27, RZ, RZ, R15, P2 ;  /* 0x000000ffff1b7224 */ /* 0x000fe200010e060f */
[----:B------:R-:W-:Y:S02]  /*0360*/  SEL R17, R17, R13, !P1 ;  /* 0x0000000d11117207 */ /* 0x000fe40004800000 */
[----:B------:R-:W-:Y:S01]  /*0370*/  ISETP.GE.AND P1, PT, R15, RZ, PT ;  /* 0x000000ff0f00720c */ /* 0x000fe20003f26270 */
[----:B------:R-:W-:Y:S01]  /*0380*/  IMAD.X R13, RZ, RZ, R9, P3 ;  /* 0x000000ffff0d7224 */ /* 0x000fe200018e0609 */
[----:B------:R-:W-:-:S02]  /*0390*/  ISETP.GE.AND P2, PT, R9, RZ, PT ;  /* 0x000000ff0900720c */ /* 0x000fc40003f46270 */
[----:B------:R-:W-:Y:S02]  /*03a0*/  SEL R25, R25, R14, !P1 ;  /* 0x0000000e19197207 */ /* 0x000fe40004800000 */
[----:B------:R-:W-:Y:S02]  /*03b0*/  SEL R24, R27, R15, !P1 ;  /* 0x0000000f1b187207 */ /* 0x000fe40004800000 */
[----:B------:R-:W-:Y:S02]  /*03c0*/  IADD3 R27, P1, R10, 0x5, RZ ;  /* 0x000000050a1b7810 */ /* 0x000fe40007f3e0ff */
[----:B0-----:R-:W-:Y:S02]  /*03d0*/  SEL R23, R7, R8, !P2 ;  /* 0x0000000807177207 */ /* 0x001fe40005000000 */
[----:B------:R-:W-:Y:S02]  /*03e0*/  SEL R8, R13, R9, !P2 ;  /* 0x000000090d087207 */ /* 0x000fe40005000000 */
[----:B----4-:R-:W-:Y:S01]  /*03f0*/  IADD3 R9, P3, R20, 0x5, RZ ;  /* 0x0000000514097810 */ /* 0x010fe20007f7e0ff */
[----:B------:R-:W-:Y:S01]  /*0400*/  IMAD.X R7, RZ, RZ, R11, P1 ;  /* 0x000000ffff077224 */ /* 0x000fe200008e060b */
[----:B------:R-:W-:Y:S01]  /*0410*/  ISETP.GE.AND P2, PT, R11, RZ, PT ;  /* 0x000000ff0b00720c */ /* 0x000fe20003f46270 */
[----:B------:R-:W-:Y:S01]  /*0420*/  IMAD R14, R4, 0x19, RZ ;  /* 0x00000019040e7824 */ /* 0x000fe200078e02ff */
[----:B------:R-:W-:Y:S01]  /*0430*/  ISETP.GE.AND P1, PT, R21, RZ, PT ;  /* 0x000000ff1500720c */ /* 0x000fe20003f26270 */
[----:B------:R-:W-:Y:S01]  /*0440*/  IMAD.X R13, RZ, RZ, R21, P3 ;  /* 0x000000ffff0d7224 */ /* 0x000fe200018e0615 */
[----:B------:R-:W-:-:S02]  /*0450*/  SEL R26, R7, R11, !P2 ;  /* 0x0000000b071a7207 */ /* 0x000fc40005000000 */
[--C-:B------:R-:W-:Y:S02]  /*0460*/  SHF.R.S32.HI R15, RZ, 0x1f, R14.reuse ;  /* 0x0000001fff0f7819 */ /* 0x100fe4000001140e */
[----:B------:R-:W-:Y:S02]  /*0470*/  SEL R11, R9, R20, !P1 ;  /* 0x00000014090b7207 */ /* 0x000fe40004800000 */
[----:B------:R-:W-:Y:S02]  /*0480*/  SEL R20, R13, R21, !P1 ;  /* 0x000000150d147207 */ /* 0x000fe40004800000 */
[----:B------:R-:W-:Y:S01]  /*0490*/  SEL R27, R27, R10, !P2 ;  /* 0x0000000a1b1b7207 */ /* 0x000fe20005000000 */
[----:B------:R-:W-:Y:S01]  /*04a0*/  IMAD.WIDE.U32 R10, R11, 0x5, R14 ;  /* 0x000000050b0a7825 */ /* 0x000fe200078e000e */
[----:B-----5:R-:W-:-:S03]  /*04b0*/  IADD3 R7, P2, R18, 0x5, RZ ;  /* 0x0000000512077810 */ /* 0x020fc60007f5e0ff */
[----:B------:R-:W-:Y:S01]  /*04c0*/  IMAD R21, R20, 0x5, RZ ;  /* 0x0000000514157824 */ /* 0x000fe200078e02ff */
[----:B------:R-:W-:Y:S01]  /*04d0*/  ISETP.GE.AND P1, PT, R19, RZ, PT ;  /* 0x000000ff1300720c */ /* 0x000fe20003f26270 */
[----:B------:R-:W-:Y:S01]  /*04e0*/  IMAD.X R9, RZ, RZ, R19, P2 ;  /* 0x000000ffff097224 */ /* 0x000fe200010e0613 */
[----:B------:R-:W-:Y:S01]  /*04f0*/  IADD3 R16, P3, R5, R10, RZ ;  /* 0x0000000a05107210 */ /* 0x000fe20007f7e0ff */
[----:B------:R-:W-:Y:S01]  /*0500*/  IMAD.IADD R21, R11, 0x1, R21 ;  /* 0x000000010b157824 */ /* 0x000fe200078e0215 */
[----:B------:R-:W-:Y:S02]  /*0510*/  SEL R4, R7, R18, !P1 ;  /* 0x0000001207047207 */ /* 0x000fe40004800000 */
[----:B------:R-:W-:Y:S01]  /*0520*/  SEL R18, R9, R19, !P1 ;  /* 0x0000001309127207 */ /* 0x000fe20004800000 */
[----:B------:R-:W-:Y:S01]  /*0530*/  IMAD.X R19, R21, 0x1, R17, P3 ;  /* 0x0000000115137824 */ /* 0x000fe200018e0611 */
[----:B------:R-:W-:Y:S02]  /*0540*/  IADD3 R7, P6, R23, R10, RZ ;  /* 0x0000000a17077210 */ /* 0x000fe40007fde0ff */
[----:B------:R-:W-:Y:S01]  /*0550*/  CS2R R12, SRZ ;  /* 0x00000000000c7805 */ /* 0x000fe2000001ff00 */
[----:B------:R-:W-:Y:S01]  /*0560*/  IMAD.WIDE.U32 R14, R4, 0x5, R14 ;  /* 0x00000005040e7825 */ /* 0x000fe200078e000e */
[----:B------:R-:W-:-:S02]  /*0570*/  IADD3 R9, P1, R25, R10, RZ ;  /* 0x0000000a19097210 */ /* 0x000fc40007f3e0ff */
[C---:B------:R-:W-:Y:S01]  /*0580*/  SHF.L.U64.HI R4, R16.reuse, 0x2, R19 ;  /* 0x0000000210047819 */ /* 0x040fe20000010213 */
[----:B------:R-:W-:Y:S01]  /*0590*/  IMAD.SHL.U32 R16, R16, 0x4, RZ ;  /* 0x0000000410107824 */ /* 0x000fe200078e00ff */
[----:B------:R-:W-:Y:S01]  /*05a0*/  IADD3 R11, P2, R27, R10, RZ ;  /* 0x0000000a1b0b7210 */ /* 0x000fe20007f5e0ff */
[----:B------:R-:W-:Y:S01]  /*05b0*/  IMAD.X R10, R8, 0x1, R21, P6 ;  /* 0x00000001080a7824 */ /* 0x000fe200030e0615 */
[----:B------:R0:W2:Y:S01]  /*05c0*/  @!P0 LDG.E.EL.64 R12, desc[UR4][R28.64] ;  /* 0x000000041c0c8981 */ /* 0x0000a2000c2e1b00 */
[----:B------:R-:W-:Y:S01]  /*05d0*/  IMAD R19, R18, 0x5, RZ ;  /* 0x0000000512137824 */ /* 0x000fe200078e02ff */
[----:B------:R-:W-:Y:S02]  /*05e0*/  IADD3 R20, P3, R5, R14, RZ ;  /* 0x0000000e05147210 */ /* 0x000fe40007f7e0ff */
[----:B------:R-:W-:Y:S01]  /*05f0*/  SHF.L.U64.HI R5, R7, 0x2, R10 ;  /* 0x0000000207057819 */ /* 0x000fe2000001020a */
[----:B------:R-:W-:Y:S02]  /*0600*/  IMAD.IADD R19, R15, 0x1, R19 ;  /* 0x000000010f137824 */ /* 0x000fe400078e0213 */
[----:B------:R-:W-:Y:S01]  /*0610*/  IMAD.SHL.U32 R7, R7, 0x4, RZ ;  /* 0x0000000407077824 */ /* 0x000fe200078e00ff */
[----:B0-----:R-:W-:Y:S01]  /*0620*/  IADD3 R28, P5, R16, UR6, RZ ;  /* 0x00000006101c7c10 */ /* 0x001fe2000ffbe0ff */
[----:B------:R-:W-:Y:S01]  /*0630*/  IMAD.MOV.U32 R15, RZ, RZ, RZ ;  /* 0x000000ffff0f7224 */ /* 0x000fe200078e00ff */
[----:B------:R-:W-:-:S02]  /*0640*/  IADD3 R25, P4, R25, R14, RZ ;  /* 0x0000000e19197210 */ /* 0x000fc40007f9e0ff */
[----:B------:R-:W-:Y:S02]  /*0650*/  IADD3.X R29, R4, UR7, RZ, P5, !PT ;  /* 0x00000007041d7c10 */ /* 0x000fe4000affe4ff */
[----:B------:R-:W-:Y:S02]  /*0660*/  IADD3 R23, P6, R23, R14, RZ ;  /* 0x0000000e17177210 */ /* 0x000fe40007fde0ff */
[----:B------:R-:W-:Y:S01]  /*0670*/  IADD3 R27, P5, R27, R14, RZ ;  /* 0x0000000e1b1b7210 */ /* 0x000fe20007fbe0ff */
[----:B------:R-:W-:Y:S01]  /*0680*/  IMAD.X R14, R21, 0x1, R24, P1 ;  /* 0x00000001150e7824 */ /* 0x000fe200008e0618 */
[----:B------:R-:W-:Y:S01]  /*0690*/  IADD3 R18, P1, R7, UR6, RZ ;  /* 0x0000000607127c10 */ /* 0x000fe2000ff3e0ff */
[----:B------:R0:W3:Y:S01]  /*06a0*/  @!P0 LDG.E.EL R15, desc[UR4][R28.64] ;  /* 0x000000041c0f8981 */ /* 0x0000e2000c2e1900 */
[----:B------:R-:W-:Y:S02]  /*06b0*/  IMAD.X R10, R26, 0x1, R21, P2 ;  /* 0x000000011a0a7824 */ /* 0x000fe400010e0615 */
[----:B------:R-:W-:-:S02]  /*06c0*/  IMAD.X R17, R19, 0x1, R17, P3 ;  /* 0x0000000113117824 */ /* 0x000fc400018e0611 */
[C---:B------:R-:W-:Y:S02]  /*06d0*/  IMAD.X R24, R19.reuse, 0x1, R24, P4 ;  /* 0x0000000113187824 */ /* 0x040fe400020e0618 */
[C---:B------:R-:W-:Y:S02]  /*06e0*/  IMAD.X R22, R19.reuse, 0x1, R8, P6 ;  /* 0x0000000113167824 */ /* 0x040fe400030e0608 */
[----:B------:R-:W-:Y:S01]  /*06f0*/  IMAD.X R26, R19, 0x1, R26, P5 ;  /* 0x00000001131a7824 */ /* 0x000fe200028e061a */
[----:B------:R-:W-:Y:S01]  /*0700*/  IADD3.X R19, R5, UR7, RZ, P1, !PT ;  /* 0x0000000705137c10 */ /* 0x000fe20008ffe4ff */
[----:B0-----:R-:W-:-:S06]  /*0710*/  IMAD.MOV.U32 R28, RZ, RZ, RZ ;  /* 0x000000ffff1c7224 */ /* 0x001fcc00078e00ff */
[----:B------:R-:W3:Y:S01]  /*0720*/  @!P0 LDG.E.EL R28, desc[UR4][R18.64] ;  /* 0x00000004121c8981 */ /* 0x000ee2000c2e1900 */
[C---:B------:R-:W-:Y:S01]  /*0730*/  SHF.L.U64.HI R8, R9.reuse, 0x2, R14 ;  /* 0x0000000209087819 */ /* 0x040fe2000001020e */
[----:B------:R-:W-:Y:S01]  /*0740*/  IMAD.SHL.U32 R9, R9, 0x4, RZ ;  /* 0x0000000409097824 */ /* 0x000fe200078e00ff */
[C---:B------:R-:W-:Y:S01]  /*0750*/  SHF.L.U64.HI R10, R11.reuse, 0x2, R10 ;  /* 0x000000020b0a7819 */ /* 0x040fe2000001020a */
[----:B------:R-:W-:Y:S02]  /*0760*/  IMAD.SHL.U32 R11, R11, 0x4, RZ ;  /* 0x000000040b0b7824 */ /* 0x000fe400078e00ff */
[----:B------:R-:W-:Y:S02]  /*0770*/  IMAD.MOV.U32 R21, RZ, RZ, RZ ;  /* 0x000000ffff157224 */ /* 0x000fe400078e00ff */
[----:B---3--:R-:W-:Y:S01]  /*0780*/  FADD R14, R28, -R15 ;  /* 0x8000000f1c0e7221 */ /* 0x008fe20000000000 */
[----:B------:R-:W-:-:S04]  /*0790*/  IADD3 R28, P1, R9, UR6, RZ ;  /* 0x00000006091c7c10 */ /* 0x000fc8000ff3e0ff */
[----:B------:R-:W-:Y:S02]  /*07a0*/  IADD3.X R29, R8, UR7, RZ, P1, !PT ;  /* 0x00000007081d7c10 */ /* 0x000fe40008ffe4ff */
[----:B------:R-:W-:Y:S01]  /*07b0*/  IADD3 R18, P1, R11, UR6, RZ ;  /* 0x000000060b127c10 */ /* 0x000fe2000ff3e0ff */
[----:B--2---:R-:W-:Y:S01]  /*07c0*/  FFMA R15, R14, R12, R15 ;  /* 0x0000000c0e0f7223 */ /* 0x004fe2000000000f */
[----:B------:R-:W-:Y:S02]  /*07d0*/  IMAD.MOV.U32 R14, RZ, RZ, RZ ;  /* 0x000000ffff0e7224 */ /* 0x000fe400078e00ff */
[----:B------:R-:W-:-:S04]  /*07e0*/  IADD3.X R19, R10, UR7, RZ, P1, !PT ;  /* 0x000000070a137c10 */ /* 0x000fc80008ffe4ff */
[----:B------:R0:W2:Y:S04]  /*07f0*/  @!P0 LDG.E.EL R14, desc[UR4][R28.64] ;  /* 0x000000041c0e8981 */ /* 0x0000a8000c2e1900 */
[----:B------:R1:W2:Y:S01]  /*0800*/  @!P0 LDG.E.EL R21, desc[UR4][R18.64] ;  /* 0x0000000412158981 */ /* 0x0002a2000c2e1900 */
[C---:B------:R-:W-:Y:S01]  /*0810*/  SHF.L.U64.HI R17, R20.reuse, 0x2, R17 ;  /* 0x0000000214117819 */ /* 0x040fe20000010211 */
[----:B------:R-:W-:Y:S01]  /*0820*/  IMAD.SHL.U32 R20, R20, 0x4, RZ ;  /* 0x0000000414147824 */ /* 0x000fe200078e00ff */
[C---:B------:R-:W-:Y:S01]  /*0830*/  SHF.L.U64.HI R22, R23.reuse, 0x2, R22 ;  /* 0x0000000217167819 */ /* 0x040fe20000010216 */
[----:B------:R-:W-:-:S03]  /*0840*/  IMAD.SHL.U32 R23, R23, 0x4, RZ ;  /* 0x0000000417177824 */ /* 0x000fc600078e00ff */
[----:B0-----:R-:W-:-:S04]  /*0850*/  IADD3 R28, P1, R20, UR6, RZ ;  /* 0x00000006141c7c10 */ /* 0x001fc8000ff3e0ff */
[----:B------:R-:W-:Y:S02]  /*0860*/  IADD3.X R29, R17, UR7, RZ, P1, !PT ;  /* 0x00000007111d7c10 */ /* 0x000fe40008ffe4ff */
[----:B-1----:R-:W-:-:S04]  /*0870*/  IADD3 R18, P1, R23, UR6, RZ ;  /* 0x0000000617127c10 */ /* 0x002fc8000ff3e0ff */
[----:B------:R-:W-:Y:S01]  /*0880*/  IADD3.X R19, R22, UR7, RZ, P1, !PT ;  /* 0x0000000716137c10 */ /* 0x000fe20008ffe4ff */
[----:B--2---:R-:W-:-:S04]  /*0890*/  FADD R21, R21, -R14 ;  /* 0x8000000e15157221 */ /* 0x004fc80000000000 */
[----:B------:R-:W-:Y:S01]  /*08a0*/  FFMA R21, R21, R13, R14 ;  /* 0x0000000d15157223 */ /* 0x000fe2000000000e */
[----:B------:R-:W-:-:S06]  /*08b0*/  IMAD.MOV.U32 R14, RZ, RZ, RZ ;  /* 0x000000ffff0e7224 */ /* 0x000fcc00078e00ff */
[----:B------:R0:W2:Y:S02]  /*08c0*/  @!P0 LDG.E.EL R14, desc[UR4][R28.64] ;  /* 0x000000041c0e8981 */ /* 0x0000a4000c2e1900 */
[----:B0-----:R-:W-:-:S06]  /*08d0*/  IMAD.MOV.U32 R29, RZ, RZ, RZ ;  /* 0x000000ffff1d7224 */ /* 0x001fcc00078e00ff */
[----:B------:R0:W2:Y:S01]  /*08e0*/  @!P0 LDG.E.EL R29, desc[UR4][R18.64] ;  /* 0x00000004121d8981 */ /* 0x0000a2000c2e1900 */
[C---:B------:R-:W-:Y:S01]  /*08f0*/  SHF.L.U64.HI R24, R25.reuse, 0x2, R24 ;  /* 0x0000000219187819 */ /* 0x040fe20000010218 */
[----:B------:R-:W-:Y:S01]  /*0900*/  IMAD.SHL.U32 R25, R25, 0x4, RZ ;  /* 0x0000000419197824 */ /* 0x000fe200078e00ff */
[C---:B------:R-:W-:Y:S01]  /*0910*/  SHF.L.U64.HI R26, R27.reuse, 0x2, R26 ;  /* 0x000000021b1a7819 */ /* 0x040fe2000001021a */
[----:B------:R-:W-:-:S03]  /*0920*/  IMAD.SHL.U32 R27, R27, 0x4, RZ ;  /* 0x000000041b1b7824 */ /* 0x000fc600078e00ff */
[----:B0-----:R-:W-:-:S04]  /*0930*/  IADD3 R18, P1, R25, UR6, RZ ;  /* 0x0000000619127c10 */ /* 0x001fc8000ff3e0ff */
[----:B------:R-:W-:Y:S01]  /*0940*/  IADD3.X R19, R24, UR7, RZ, P1, !PT ;  /* 0x0000000718137c10 */ /* 0x000fe20008ffe4ff */
[----:B--2---:R-:W-:-:S04]  /*0950*/  FADD R29, R29, -R14 ;  /* 0x8000000e1d1d7221 */ /* 0x004fc80000000000 */
[----:B------:R-:W-:Y:S01]  /*0960*/  FFMA R14, R29, R12, R14 ;  /* 0x0000000c1d0e7223 */ /* 0x000fe2000000000e */
[----:B------:R-:W-:-:S06]  /*0970*/  CS2R R28, SRZ ;  /* 0x00000000001c7805 */ /* 0x000fcc000001ff00 */
[----:B------:R0:W2:Y:S02]  /*0980*/  @!P0 LDG.E.EL R28, desc[UR4][R18.64] ;  /* 0x00000004121c8981 */ /* 0x0000a4000c2e1900 */
[----:B0-----:R-:W-:-:S04]  /*0990*/  IADD3 R18, P1, R27, UR6, RZ ;  /* 0x000000061b127c10 */ /* 0x001fc8000ff3e0ff */
[----:B------:R-:W-:Y:S01]  /*09a0*/  IADD3.X R19, R26, UR7, RZ, P1, !PT ;  /* 0x000000071a137c10 */ /* 0x000fe20008ffe4ff */
[----:B------:R-:W-:-:S04]  /*09b0*/  ULDC.64 UR6, c[0x0][0x248] ;  /* 0x0000920000067ab9 */ /* 0x000fc80000000a00 */
[----:B------:R-:W2:Y:S02]  /*09c0*/  @!P0 LDG.E.EL R29, desc[UR4][R18.64] ;  /* 0x00000004121d8981 */ /* 0x000ea4000c2e1900 */
[----:B--2---:R-:W-:-:S04]  /*09d0*/  FADD R29, R29, -R28 ;  /* 0x8000001c1d1d7221 */ /* 0x004fc80000000000 */
[----:B------:R-:W-:Y:S01]  /*09e0*/  FFMA R28, R29, R13, R28 ;  /* 0x0000000d1d1c7223 */ /* 0x000fe2000000001c */
[----:B------:R-:W-:Y:S01]  /*09f0*/  FADD R29, -R15, R14 ;  /* 0x0000000e0f1d7221 */ /* 0x000fe20000000100 */
[----:B------:R-:W-:-:S03]  /*0a00*/  IADD3 R14, P1, R16, UR6, RZ ;  /* 0x00000006100e7c10 */ /* 0x000fc6000ff3e0ff */
[----:B------:R-:W-:Y:S01]  /*0a10*/  FFMA R16, R29, R2, R15 ;  /* 0x000000021d107223 */ /* 0x000fe2000000000f */
[----:B------:R-:W-:Y:S01]  /*0a20*/  IADD3.X R15, R4, UR7, RZ, P1, !PT ;  /* 0x00000007040f7c10 */ /* 0x000fe20008ffe4ff */
[----:B------:R-:W-:Y:S01]  /*0a30*/  IMAD.MOV.U32 R29, RZ, RZ, RZ ;  /* 0x000000ffff1d7224 */ /* 0x000fe200078e00ff */
[----:B------:R-:W-:-:S04]  /*0a40*/  IADD3 R18, P1, R9, UR6, RZ ;  /* 0x0000000609127c10 */ /* 0x000fc8000ff3e0ff */
[----:B------:R-:W-:Y:S01]  /*0a50*/  IADD3.X R19, R8, UR7, RZ, P1, !PT ;  /* 0x0000000708137c10 */ /* 0x000fe20008ffe4ff */
[----:B------:R0:W2:Y:S01]  /*0a60*/  @!P0 LDG.E.EL R29, desc[UR4][R14.64] ;  /* 0x000000040e1d8981 */ /* 0x0000a2000c2e1900 */
[----:B------:R-:W-:Y:S01]  /*0a70*/  IADD3 R4, P1, R7, UR6, RZ ;  /* 0x0000000607047c10 */ /* 0x000fe2000ff3e0ff */
[----:B------:R-:W-:-:S03]  /*0a80*/  IMAD.MOV.U32 R7, RZ, RZ, RZ ;  /* 0x000000ffff077224 */ /* 0x000fc600078e00ff */
[----:B------:R-:W-:Y:S02]  /*0a90*/  IADD3.X R5, R5, UR7, RZ, P1, !PT ;  /* 0x0000000705057c10 */ /* 0x000fe40008ffe4ff */
[----:B------:R-:W-:Y:S02]  /*0aa0*/  IADD3 R8, P1, R11, UR6, RZ ;  /* 0x000000060b087c10 */ /* 0x000fe4000ff3e0ff */
[----:B0-----:R-:W-:Y:S02]  /*0ab0*/  CS2R R14, SRZ ;  /* 0x00000000000e7805 */ /* 0x001fe4000001ff00 */
[----:B------:R-:W-:Y:S01]  /*0ac0*/  IADD3.X R9, R10, UR7, RZ, P1, !PT ;  /* 0x000000070a097c10 */ /* 0x000fe20008ffe4ff */
[----:B------:R-:W2:Y:S04]  /*0ad0*/  @!P0 LDG.E.EL R7, desc[UR4][R4.64] ;  /* 0x0000000404078981 */ /* 0x000ea8000c2e1900 */
[----:B------:R0:W3:Y:S01]  /*0ae0*/  @!P0 LDG.E.EL R14, desc[UR4][R18.64] ;  /* 0x00000004120e8981 */ /* 0x0000e2000c2e1900 */
[----:B------:R-:W-:-:S03]  /*0af0*/  IADD3 R10, P1, R25, UR6, RZ ;  /* 0x00000006190a7c10 */ /* 0x000fc6000ff3e0ff */
[----:B------:R1:W3:Y:S01]  /*0b00*/  @!P0 LDG.E.EL R15, desc[UR4][R8.64] ;  /* 0x00000004080f8981 */ /* 0x0002e2000c2e1900 */
[----:B0-----:R-:W-:-:S04]  /*0b10*/  IADD3 R18, P2, R20, UR6, RZ ;  /* 0x0000000614127c10 */ /* 0x001fc8000ff5e0ff */
[----:B------:R-:W-:Y:S02]  /*0b20*/  IADD3.X R19, R17, UR7, RZ, P2, !PT ;  /* 0x0000000711137c10 */ /* 0x000fe400097fe4ff */
[----:B------:R-:W-:Y:S02]  /*0b30*/  IADD3 R4, P2, R23, UR6, RZ ;  /* 0x0000000617047c10 */ /* 0x000fe4000ff5e0ff */
[----:B-1----:R-:W-:Y:S01]  /*0b40*/  IADD3 R8, P3, R27, UR6, RZ ;  /* 0x000000061b087c10 */ /* 0x002fe2000ff7e0ff */
[----:B------:R-:W-:Y:S01]  /*0b50*/  IMAD.MOV.U32 R17, RZ, RZ, RZ ;  /* 0x000000ffff117224 */ /* 0x000fe200078e00ff */
[----:B------:R-:W-:Y:S02]  /*0b60*/  IADD3.X R11, R24, UR7, RZ, P1, !PT ;  /* 0x00000007180b7c10 */ /* 0x000fe40008ffe4ff */
[----:B------:R-:W-:Y:S01]  /*0b70*/  CS2R R24, SRZ ;  /* 0x0000000000187805 */ /* 0x000fe2000001ff00 */
[----:B------:R-:W-:Y:S01]  /*0b80*/  IMAD.MOV.U32 R20, RZ, RZ, RZ ;  /* 0x000000ffff147224 */ /* 0x000fe200078e00ff */
[----:B------:R-:W-:-:S02]  /*0b90*/  IADD3.X R5, R22, UR7, RZ, P2, !PT ;  /* 0x0000000716057c10 */ /* 0x000fc400097fe4ff */
[----:B------:R-:W-:Y:S01]  /*0ba0*/  IADD3.X R9, R26, UR7, RZ, P3, !PT ;  /* 0x000000071a097c10 */ /* 0x000fe20009ffe4ff */
[----:B------:R0:W4:Y:S01]  /*0bb0*/  @!P0 LDG.E.EL R17, desc[UR4][R18.64] ;  /* 0x0000000412118981 */ /* 0x000122000c2e1900 */
[----:B------:R-:W-:Y:S01]  /*0bc0*/  LEA.HI R6, R6, R3, RZ, 0x6 ;  /* 0x0000000306067211 */ /* 0x000fe200078f30ff */
[----:B------:R-:W1:Y:S02]  /*0bd0*/  LDC.64 R22, c[0x0][0x258] ;  /* 0x00009600ff167b82 */ /* 0x000e640000000a00 */
[----:B------:R-:W4:Y:S04]  /*0be0*/  @!P0 LDG.E.EL R24, desc[UR4][R4.64] ;  /* 0x0000000404188981 */ /* 0x000f28000c2e1900 */
[----:B------:R-:W5:Y:S02]  /*0bf0*/  @!P0 LDG.E.EL R20, desc[UR4][R10.64] ;  /* 0x000000040a148981 */ /* 0x000f64000c2e1900 */
[----:B0-----:R-:W0:Y:S02]  /*0c00*/  LDC.64 R18, c[0x0][0x250] ;  /* 0x00009400ff127b82 */ /* 0x001e240000000a00 */
[----:B------:R-:W5:Y:S01]  /*0c10*/  @!P0 LDG.E.EL R25, desc[UR4][R8.64] ;  /* 0x0000000408198981 */ /* 0x000f62000c2e1900 */
[----:B------:R-:W-:-:S05]  /*0c20*/  LOP3.LUT R26, R6, 0xffffffc0, RZ, 0xc0, !PT ;  /* 0xffffffc0061a7812 */ /* 0x000fca00078ec0ff */
[----:B------:R-:W-:Y:S01]  /*0c30*/  IMAD.IADD R26, R3, 0x1, -R26 ;  /* 0x00000001031a7824 */ /* 0x000fe200078e0a1a */
[----:B------:R-:W-:Y:S01]  /*0c40*/  SHF.R.S32.HI R3, RZ, 0x6, R6 ;  /* 0x00000006ff037819 */ /* 0x000fe20000011406 */
[----:B------:R-:W-:-:S04]  /*0c50*/  FADD R28, -R21, R28 ;  /* 0x0000001c151c7221 */ /* 0x000fc80000000100 */
[----:B------:R-:W-:-:S04]  /*0c60*/  IMAD R3, R3, 0x140, R26 ;  /* 0x0000014003037824 */ /* 0x000fc800078e021a */
[----:B0-----:R-:W-:-:S04]  /*0c70*/  IMAD.WIDE R18, R3, 0x4, R18 ;  /* 0x0000000403127825 */ /* 0x001fc800078e0212 */
[----:B-1----:R-:W-:-:S04]  /*0c80*/  IMAD.WIDE R22, R3, 0x4, R22 ;  /* 0x0000000403167825 */ /* 0x002fc800078e0216 */
[----:B--2---:R-:W-:-:S04]  /*0c90*/  FADD R6, R7, -R29 ;  /* 0x8000001d07067221 */ /* 0x004fc80000000000 */
[----:B------:R-:W-:Y:S01]  /*0ca0*/  FFMA R29, R6, R12, R29 ;  /* 0x0000000c061d7223 */ /* 0x000fe2000000001d */
[----:B---3--:R-:W-:-:S04]  /*0cb0*/  FADD R15, R15, -R14 ;  /* 0x8000000e0f0f7221 */ /* 0x008fc80000000000 */
[----:B------:R-:W-:Y:S01]  /*0cc0*/  FFMA R15, R15, R13, R14 ;  /* 0x0000000d0f0f7223 */ /* 0x000fe2000000000e */
[----:B----4-:R-:W-:-:S04]  /*0cd0*/  FADD R24, R24, -R17 ;  /* 0x8000001118187221 */ /* 0x010fc80000000000 */
[----:B------:R-:W-:Y:S01]  /*0ce0*/  FFMA R24, R24, R12, R17 ;  /* 0x0000000c18187223 */ /* 0x000fe20000000011 */
[----:B-----5:R-:W-:Y:S01]  /*0cf0*/  FADD R25, R25, -R20 ;  /* 0x8000001419197221 */ /* 0x020fe20000000000 */
[----:B------:R-:W-:-:S03]  /*0d00*/  FFMA R17, R28, R0, R21 ;  /* 0x000000001c117223 */ /* 0x000fc60000000015 */
[----:B------:R-:W-:Y:S01]  /*0d10*/  FFMA R20, R25, R13, R20 ;  /* 0x0000000d19147223 */ /* 0x000fe20000000014 */
[----:B------:R-:W-:Y:S01]  /*0d20*/  FADD R24, -R29, R24 ;  /* 0x000000181d187221 */ /* 0x000fe20000000100 */
[----:B------:R0:W-:Y:S02]  /*0d30*/  @!P0 STG.E.64 desc[UR4][R18.64], R16 ;  /* 0x0000001012008986 */ /* 0x0001e4000c101b04 */
[----:B------:R-:W-:Y:S01]  /*0d40*/  FADD R20, -R15, R20 ;  /* 0x000000140f147221 */ /* 0x000fe20000000100 */
[----:B------:R-:W-:-:S03]  /*0d50*/  FFMA R24, R24, R2, R29 ;  /* 0x0000000218187223 */ /* 0x000fc6000000001d */
[----:B------:R-:W-:Y:S01]  /*0d60*/  FFMA R25, R20, R0, R15 ;  /* 0x0000000014197223 */ /* 0x000fe2000000000f */
[----:B0-----:R-:W-:Y:S06]  /*0d70*/  @P0 EXIT ;  /* 0x000000000000094d */ /* 0x001fec0003800000 */
[----:B------:R-:W-:Y:S01]  /*0d80*/  STG.E.64 desc[UR4][R22.64], R24 ;  /* 0x0000001816007986 */ /* 0x000fe2000c101b04 */
[----:B------:R-:W-:Y:S05]  /*0d90*/  EXIT ;  /* 0x000000000000794d */ /* 0x000fea0003800000 */
.L_x_0:
[----:B------:R-:W-:-:S00]  /*0da0*/  BRA `(.L_x_0) ;  /* 0xfffffffc00fc7947 */ /* 0x000fc0000383ffff */
[----:B------:R-:W-:-:S00]  /*0db0*/  NOP ;  /* 0x0000000000007918 */ /* 0x000fc00000000000 */
        /* <DEDUP_REMOVED lines=12> */
.L_x_1:


//--------------------- .nv.constant0.triton_poi_fused__unsafe_index_add_mul_sub_14 --------------------------
	.section	.nv.constant0.triton_poi_fused__unsafe_index_add_mul_sub_14,"a",@progbits
	.sectionflags	@""
	.align	4
.nv.constant0.triton_poi_fused__unsafe_index_add_mul_sub_14:
	.zero		612
